	.headerflags	@"EF_CUDA_TEXMODE_UNIFIED EF_CUDA_64BIT_ADDRESS EF_CUDA_ACCELERATORS EF_CUDA_SM90 EF_CUDA_VIRTUAL_SM(EF_CUDA_SM90)"
	.elftype	@"ET_EXEC"


//--------------------- .nv.info                  --------------------------
	.section	.nv.info,"",@"SHT_CUDA_INFO"
	.align	4


	//----- nvinfo : EIATTR_REGCOUNT
	.align		4
        /*0000*/ 	.byte	0x04, 0x2f
        /*0002*/ 	.short	(.L_3 - .L_2)
	.align		4
.L_2:
        /*0004*/ 	.word	index@(triton_poi_fused__native_batch_norm_legit_no_training__prelu_kernel_cat_32)
        /*0008*/ 	.word	0x0000002e


	//----- nvinfo : EIATTR_MIN_STACK_SIZE
	.align		4
.L_3:
        /*000c*/ 	.byte	0x04, 0x12
        /*000e*/ 	.short	(.L_5 - .L_4)
	.align		4
.L_4:
        /*0010*/ 	.word	index@(triton_poi_fused__native_batch_norm_legit_no_training__prelu_kernel_cat_32)
        /*0014*/ 	.word	0x00000000


	//----- nvinfo : EIATTR_FRAME_SIZE
	.align		4
.L_5:
        /*0018*/ 	.byte	0x04, 0x11
        /*001a*/ 	.short	(.L_7 - .L_6)
	.align		4
.L_6:
        /*001c*/ 	.word	index@(triton_poi_fused__native_batch_norm_legit_no_training__prelu_kernel_cat_32)
        /*0020*/ 	.word	0x00000000


	//----- nvinfo : EIATTR_MIN_STACK_SIZE
	.align		4
.L_7:
        /*0024*/ 	.byte	0x04, 0x12
        /*0026*/ 	.short	(.L_9 - .L_8)
	.align		4
.L_8:
        /*0028*/ 	.word	index@(triton_poi_fused__native_batch_norm_legit_no_training__prelu_kernel_cat_32)
        /*002c*/ 	.word	0x00000000
.L_9:


//--------------------- .nv.info.triton_poi_fused__native_batch_norm_legit_no_training__prelu_kernel_cat_32 --------------------------
	.section	.nv.info.triton_poi_fused__native_batch_norm_legit_no_training__prelu_kernel_cat_32,"",@"SHT_CUDA_INFO"
	.sectionflags	@""
	.align	4


	//----- nvinfo : EIATTR_CUDA_API_VERSION
	.align		4
        /*0000*/ 	.byte	0x04, 0x37
        /*0002*/ 	.short	(.L_11 - .L_10)
.L_10:
        /*0004*/ 	.word	0x0000007c


	//----- nvinfo : EIATTR_KPARAM_INFO
	.align		4
.L_11:
        /*0008*/ 	.byte	0x04, 0x17
        /*000a*/ 	.short	(.L_13 - .L_12)
.L_12:
        /*000c*/ 	.word	0x00000000
        /*0010*/ 	.short	0x000d
        /*0012*/ 	.short	0x0064
        /*0014*/ 	.byte	0x00, 0xf0, 0x11, 0x00


	//----- nvinfo : EIATTR_KPARAM_INFO
	.align		4
.L_13:
        /*0018*/ 	.byte	0x04, 0x17
        /*001a*/ 	.short	(.L_15 - .L_14)
.L_14:
        /*001c*/ 	.word	0x00000000
        /*0020*/ 	.short	0x000c
        /*0022*/ 	.short	0x0060
        /*0024*/ 	.byte	0x00, 0xf0, 0x11, 0x00


	//----- nvinfo : EIATTR_KPARAM_INFO
	.align		4
.L_15:
        /*0028*/ 	.byte	0x04, 0x17
        /*002a*/ 	.short	(.L_17 - .L_16)
.L_16:
        /*002c*/ 	.word	0x00000000
        /*0030*/ 	.short	0x000b
        /*0032*/ 	.short	0x0058
        /*0034*/ 	.byte	0x00, 0xf4, 0x21, 0x00


	//----- nvinfo : EIATTR_KPARAM_INFO
	.align		4
.L_17:
        /*0038*/ 	.byte	0x04, 0x17
        /*003a*/ 	.short	(.L_19 - .L_18)
.L_18:
        /*003c*/ 	.word	0x00000000
        /*0040*/ 	.short	0x000a
        /*0042*/ 	.short	0x0050
        /*0044*/ 	.byte	0x00, 0xf4, 0x21, 0x00


	//----- nvinfo : EIATTR_KPARAM_INFO
	.align		4
.L_19:
        /*0048*/ 	.byte	0x04, 0x17
        /*004a*/ 	.short	(.L_21 - .L_20)
.L_20:
        /*004c*/ 	.word	0x00000000
        /*0050*/ 	.short	0x0009
        /*0052*/ 	.short	0x0048
        /*0054*/ 	.byte	0x00, 0xf4, 0x21, 0x00


	//----- nvinfo : EIATTR_KPARAM_INFO
	.align		4
.L_21:
        /*0058*/ 	.byte	0x04, 0x17
        /*005a*/ 	.short	(.L_23 - .L_22)
.L_22:
        /*005c*/ 	.word	0x00000000
        /*0060*/ 	.short	0x0008
        /*0062*/ 	.short	0x0040
        /*0064*/ 	.byte	0x00, 0xf4, 0x21, 0x00


	//----- nvinfo : EIATTR_KPARAM_INFO
	.align		4
.L_23:
        /*0068*/ 	.byte	0x04, 0x17
        /*006a*/ 	.short	(.L_25 - .L_24)
.L_24:
        /*006c*/ 	.word	0x00000000
        /*0070*/ 	.short	0x0007
        /*0072*/ 	.short	0x0038
        /*0074*/ 	.byte	0x00, 0xf4, 0x21, 0x00


	//----- nvinfo : EIATTR_KPARAM_INFO
	.align		4
.L_25:
        /*0078*/ 	.byte	0x04, 0x17
        /*007a*/ 	.short	(.L_27 - .L_26)
.L_26:
        /*007c*/ 	.word	0x00000000
        /*0080*/ 	.short	0x0006
        /*0082*/ 	.short	0x0030
        /*0084*/ 	.byte	0x00, 0xf4, 0x21, 0x00


	//----- nvinfo : EIATTR_KPARAM_INFO
	.align		4
.L_27:
        /*0088*/ 	.byte	0x04, 0x17
        /*008a*/ 	.short	(.L_29 - .L_28)
.L_28:
        /*008c*/ 	.word	0x00000000
        /*0090*/ 	.short	0x0005
        /*0092*/ 	.short	0x0028
        /*0094*/ 	.byte	0x00, 0xf4, 0x21, 0x00


	//----- nvinfo : EIATTR_KPARAM_INFO
	.align		4
.L_29:
        /*0098*/ 	.byte	0x04, 0x17
        /*009a*/ 	.short	(.L_31 - .L_30)
.L_30:
        /*009c*/ 	.word	0x00000000
        /*00a0*/ 	.short	0x0004
        /*00a2*/ 	.short	0x0020
        /*00a4*/ 	.byte	0x00, 0xf4, 0x21, 0x00


	//----- nvinfo : EIATTR_KPARAM_INFO
	.align		4
.L_31:
        /*00a8*/ 	.byte	0x04, 0x17
        /*00aa*/ 	.short	(.L_33 - .L_32)
.L_32:
        /*00ac*/ 	.word	0x00000000
        /*00b0*/ 	.short	0x0003
        /*00b2*/ 	.short	0x0018
        /*00b4*/ 	.byte	0x00, 0xf4, 0x21, 0x00


	//----- nvinfo : EIATTR_KPARAM_INFO
	.align		4
.L_33:
        /*00b8*/ 	.byte	0x04, 0x17
        /*00ba*/ 	.short	(.L_35 - .L_34)
.L_34:
        /*00bc*/ 	.word	0x00000000
        /*00c0*/ 	.short	0x0002
        /*00c2*/ 	.short	0x0010
        /*00c4*/ 	.byte	0x00, 0xf4, 0x21, 0x00


	//----- nvinfo : EIATTR_KPARAM_INFO
	.align		4
.L_35:
        /*00c8*/ 	.byte	0x04, 0x17
        /*00ca*/ 	.short	(.L_37 - .L_36)
.L_36:
        /*00cc*/ 	.word	0x00000000
        /*00d0*/ 	.short	0x0001
        /*00d2*/ 	.short	0x0008
        /*00d4*/ 	.byte	0x00, 0xf4, 0x21, 0x00


	//----- nvinfo : EIATTR_KPARAM_INFO
	.align		4
.L_37:
        /*00d8*/ 	.byte	0x04, 0x17
        /*00da*/ 	.short	(.L_39 - .L_38)
.L_38:
        /*00dc*/ 	.word	0x00000000
        /*00e0*/ 	.short	0x0000
        /*00e2*/ 	.short	0x0000
        /*00e4*/ 	.byte	0x00, 0xf4, 0x21, 0x00


	//----- nvinfo : EIATTR_SPARSE_MMA_MASK
	.align		4
.L_39:
        /*00e8*/ 	.byte	0x03, 0x50
        /*00ea*/ 	.short	0x0000


	//----- nvinfo : EIATTR_MAXREG_COUNT
	.align		4
        /*00ec*/ 	.byte	0x03, 0x1b
        /*00ee*/ 	.short	0x00ff


	//----- nvinfo : EIATTR_EXIT_INSTR_OFFSETS
	.align		4
        /*00f0*/ 	.byte	0x04, 0x1c
        /*00f2*/ 	.short	(.L_41 - .L_40)


	//   ....[0]....
.L_40:
        /*00f4*/ 	.word	0x000019d0


	//   ....[1]....
        /*00f8*/ 	.word	0x00001a20


	//----- nvinfo : EIATTR_REQNTID
	.align		4
.L_41:
        /*00fc*/ 	.byte	0x04, 0x10
        /*00fe*/ 	.short	(.L_43 - .L_42)
.L_42:
        /*0100*/ 	.word	0x00000080
        /*0104*/ 	.word	0x00000001
        /*0108*/ 	.word	0x00000001


	//----- nvinfo : EIATTR_CBANK_PARAM_SIZE
	.align		4
.L_43:
        /*010c*/ 	.byte	0x03, 0x19
        /*010e*/ 	.short	0x0068


	//----- nvinfo : EIATTR_PARAM_CBANK
	.align		4
        /*0110*/ 	.byte	0x04, 0x0a
        /*0112*/ 	.short	(.L_45 - .L_44)
	.align		4
.L_44:
        /*0114*/ 	.word	index@(.nv.constant0.triton_poi_fused__native_batch_norm_legit_no_training__prelu_kernel_cat_32)
        /*0118*/ 	.short	0x0210
        /*011a*/ 	.short	0x0068


	//----- nvinfo : EIATTR_SW_WAR
	.align		4
.L_45:
        /*011c*/ 	.byte	0x04, 0x36
        /*011e*/ 	.short	(.L_47 - .L_46)
.L_46:
        /*0120*/ 	.word	0x00000008
.L_47:


//--------------------- .nv.callgraph             --------------------------
	.section	.nv.callgraph,"",@"SHT_CUDA_CALLGRAPH"
	.align	4
	.sectionentsize	8
	.align		4
        /*0000*/ 	.word	0x00000000
	.align		4
        /*0004*/ 	.word	0xffffffff
	.align		4
        /*0008*/ 	.word	0x00000000
	.align		4
        /*000c*/ 	.word	0xfffffffe
	.align		4
        /*0010*/ 	.word	0x00000000
	.align		4
        /*0014*/ 	.word	0xfffffffd
	.align		4
        /*0018*/ 	.word	0x00000000
	.align		4
        /*001c*/ 	.word	0xfffffffc


//--------------------- .nv.constant4             --------------------------
	.section	.nv.constant4,"a",@progbits
	.align	8
	.align		8
.nv.constant4:
        /*0000*/ 	.dword	_$_str
	.align		8
        /*0008*/ 	.dword	_$_str_$_2


//--------------------- .text.triton_poi_fused__native_batch_norm_legit_no_training__prelu_kernel_cat_32 --------------------------
	.section	.text.triton_poi_fused__native_batch_norm_legit_no_training__prelu_kernel_cat_32,"ax",@progbits
	.sectionflags	@"SHF_BARRIERS=1"
	.align	128
        .global         triton_poi_fused__native_batch_norm_legit_no_training__prelu_kernel_cat_32
        .type           triton_poi_fused__native_batch_norm_legit_no_training__prelu_kernel_cat_32,@function
        .size           triton_poi_fused__native_batch_norm_legit_no_training__prelu_kernel_cat_32,(.L_x_1 - triton_poi_fused__native_batch_norm_legit_no_training__prelu_kernel_cat_32)
        .other          triton_poi_fused__native_batch_norm_legit_no_training__prelu_kernel_cat_32,@"STO_CUDA_ENTRY STV_DEFAULT"
triton_poi_fused__native_batch_norm_legit_no_training__prelu_kernel_cat_32:
.text.triton_poi_fused__native_batch_norm_legit_no_training__prelu_kernel_cat_32:
[----:B------:R-:W0:Y:S01]  /*0000*/  LDC R1, c[0x0][0x28] ;  /* 0x00000a00ff017b82 */ /* 0x000e220000000800 */
[----:B------:R-:W1:Y:S07]  /*0010*/  S2R R30, SR_TID.X ;  /* 0x00000000001e7919 */ /* 0x000e6e0000002100 */
[----:B------:R-:W2:Y:S01]  /*0020*/  LDC.64 R12, c[0x0][0x220] ;  /* 0x00008800ff0c7b82 */ /* 0x000ea20000000a00 */
[----:B------:R-:W-:Y:S02]  /*0030*/  CS2R R16, SRZ ;  /* 0x0000000000107805 */ /* 0x000fe4000001ff00 */
[----:B------:R-:W-:Y:S01]  /*0040*/  CS2R R18, SRZ ;  /* 0x0000000000127805 */ /* 0x000fe2000001ff00 */
[----:B------:R-:W3:Y:S01]  /*0050*/  S2R R22, SR_CTAID.Y ;  /* 0x0000000000167919 */ /* 0x000ee20000002600 */
[----:B------:R-:W-:Y:S01]  /*0060*/  ULDC.64 UR6, c[0x0][0x208] ;  /* 0x0000820000067ab9 */ /* 0x000fe20000000a00 */
[----:B------:R-:W4:Y:S02]  /*0070*/  S2R R10, SR_CTAID.X ;  /* 0x00000000000a7919 */ /* 0x000f240000002500 */
[----:B------:R-:W5:Y:S01]  /*0080*/  LDC.64 R26, c[0x0][0x228] ;  /* 0x00008a00ff1a7b82 */ /* 0x000f620000000a00 */
[----:B------:R-:W-:-:S02]  /*0090*/  CS2R R4, SRZ ;  /* 0x0000000000047805 */ /* 0x000fc4000001ff00 */
[----:B------:R-:W-:Y:S02]  /*00a0*/  CS2R R6, SRZ ;  /* 0x0000000000067805 */ /* 0x000fe4000001ff00 */
[----:B------:R-:W-:-:S03]  /*00b0*/  CS2R R14, SRZ ;  /* 0x00000000000e7805 */ /* 0x000fc6000001ff00 */
[----:B------:R-:W5:Y:S01]  /*00c0*/  LDC.64 R42, c[0x0][0x218] ;  /* 0x00008600ff2a7b82 */ /* 0x000f620000000a00 */
[----:B-1----:R-:W-:Y:S01]  /*00d0*/  SHF.R.U32.HI R28, RZ, 0x3, R30 ;  /* 0x00000003ff1c7819 */ /* 0x002fe2000001161e */
[----:B------:R-:W-:Y:S02]  /*00e0*/  IMAD.SHL.U32 R30, R30, 0x4, RZ ;  /* 0x000000041e1e7824 */ /* 0x000fe400078e00ff */
[----:B---3--:R-:W-:Y:S01]  /*00f0*/  IMAD.SHL.U32 R21, R22, 0x20, RZ ;  /* 0x0000002016157824 */ /* 0x008fe200078e00ff */
[----:B------:R-:W-:Y:S01]  /*0100*/  SGXT.U32 R28, R28, 0x4 ;  /* 0x000000041c1c781a */ /* 0x000fe20000000000 */
[----:B----4-:R-:W-:-:S03]  /*0110*/  IMAD.SHL.U32 R3, R10, 0x20, RZ ;  /* 0x000000200a037824 */ /* 0x010fc600078e00ff */
[----:B------:R-:W-:Y:S02]  /*0120*/  LOP3.LUT R29, R21, 0x10, R28, 0xfe, !PT ;  /* 0x00000010151d7812 */ /* 0x000fe400078efe1c */
[----:B------:R-:W-:Y:S02]  /*0130*/  LOP3.LUT R10, R10, 0x7fffffc, RZ, 0xc0, !PT ;  /* 0x07fffffc0a0a7812 */ /* 0x000fe400078ec0ff */
[----:B------:R-:W-:Y:S02]  /*0140*/  LOP3.LUT R32, R3, 0x1c, R30, 0xf8, !PT ;  /* 0x0000001c03207812 */ /* 0x000fe400078ef81e */
[----:B------:R-:W-:-:S03]  /*0150*/  ISETP.GE.AND P0, PT, R29, 0x100, PT ;  /* 0x000001001d00780c */ /* 0x000fc60003f06270 */
[----:B------:R-:W-:Y:S01]  /*0160*/  IMAD R2, R29, 0x80, R32 ;  /* 0x000000801d027824 */ /* 0x000fe200078e0220 */
[----:B------:R-:W-:Y:S01]  /*0170*/  ISETP.EQ.AND P0, PT, R10, 0x4, !P0 ;  /* 0x000000040a00780c */ /* 0x000fe20004702270 */
[----:B------:R-:W-:Y:S02]  /*0180*/  VIADD R23, R32, 0xffffff80 ;  /* 0xffffff8020177836 */ /* 0x000fe40000000000 */
[----:B------:R-:W-:-:S04]  /*0190*/  VIADD R25, R2, 0xffffff80 ;  /* 0xffffff8002197836 */ /* 0x000fc80000000000 */
[----:B--2---:R-:W-:-:S06]  /*01a0*/  IMAD.WIDE R8, R25, 0x4, R12 ;  /* 0x0000000419087825 */ /* 0x004fcc00078e020c */
[----:B------:R1:W2:Y:S01]  /*01b0*/  @P0 LDG.E.EL.128 R16, desc[UR6][R8.64] ;  /* 0x0000000608100981 */ /* 0x0002a2000c2e1d00 */
[----:B-----5:R-:W-:Y:S01]  /*01c0*/  IMAD.WIDE R26, R23, 0x4, R26 ;  /* 0x00000004171a7825 */ /* 0x020fe200078e021a */
[----:B------:R-:W-:-:S04]  /*01d0*/  LOP3.LUT R31, R21, R28, RZ, 0xfc, !PT ;  /* 0x0000001c151f7212 */ /* 0x000fc800078efcff */
[----:B------:R-:W3:Y:S01]  /*01e0*/  @P0 LDG.E.EL.128 R4, desc[UR6][R26.64] ;  /* 0x000000061a040981 */ /* 0x000ee2000c2e1d00 */
[C---:B------:R-:W-:Y:S01]  /*01f0*/  ISETP.GE.AND P1, PT, R31.reuse, 0x100, PT ;  /* 0x000001001f00780c */ /* 0x040fe20003f26270 */
[----:B------:R-:W-:Y:S01]  /*0200*/  IMAD R0, R31, 0x80, R32 ;  /* 0x000000801f007824 */ /* 0x000fe200078e0220 */
[----:B-1----:R-:W-:Y:S02]  /*0210*/  CS2R R8, SRZ ;  /* 0x0000000000087805 */ /* 0x002fe4000001ff00 */
[----:B------:R-:W-:Y:S01]  /*0220*/  ISETP.EQ.AND P1, PT, R10, 0x4, !P1 ;  /* 0x000000040a00780c */ /* 0x000fe20004f22270 */
[----:B------:R-:W-:Y:S01]  /*0230*/  VIADD R41, R0, 0xffffff80 ;  /* 0xffffff8000297836 */ /* 0x000fe20000000000 */
[----:B------:R-:W-:-:S03]  /*0240*/  CS2R R10, SRZ ;  /* 0x00000000000a7805 */ /* 0x000fc6000001ff00 */
[----:B------:R-:W-:-:S08]  /*0250*/  IMAD.WIDE R36, R41, 0x4, R12 ;  /* 0x0000000429247825 */ /* 0x000fd000078e020c */
[----:B------:R-:W4:Y:S01]  /*0260*/  @P1 LDG.E.EL.128 R8, desc[UR6][R36.64] ;  /* 0x0000000624081981 */ /* 0x000f22000c2e1d00 */
[----:B------:R-:W-:-:S06]  /*0270*/  CS2R R12, SRZ ;  /* 0x00000000000c7805 */ /* 0x000fcc000001ff00 */
[----:B------:R1:W5:Y:S01]  /*0280*/  @P1 LDG.E.EL.128 R12, desc[UR6][R26.64] ;  /* 0x000000061a0c1981 */ /* 0x000362000c2e1d00 */
[----:B------:R-:W-:Y:S01]  /*0290*/  LOP3.LUT R30, R21, 0x1c, R30, 0xf8, !PT ;  /* 0x0000001c151e7812 */ /* 0x000fe200078ef81e */
[----:B0-----:R-:W-:Y:S01]  /*02a0*/  IMAD.WIDE R40, R41, 0x4, R42 ;  /* 0x0000000429287825 */ /* 0x001fe200078e022a */
[----:B------:R-:W-:-:S03]  /*02b0*/  SHF.R.S32.HI R22, RZ, 0x1a, R22 ;  /* 0x0000001aff167819 */ /* 0x000fc60000011416 */
[----:B------:R-:W-:Y:S01]  /*02c0*/  IMAD.WIDE R42, R25, 0x4, R42 ;  /* 0x00000004192a7825 */ /* 0x000fe200078e022a */
[----:B-1----:R-:W0:Y:S01]  /*02d0*/  LDC.64 R26, c[0x0][0x210] ;  /* 0x00008400ff1a7b82 */ /* 0x002e220000000a00 */
[----:B--2---:R-:W-:Y:S02]  /*02e0*/  SEL R34, R16, RZ, P0 ;  /* 0x000000ff10227207 */ /* 0x004fe40000000000 */
[----:B------:R-:W-:Y:S02]  /*02f0*/  SEL R24, R17, RZ, P0 ;  /* 0x000000ff11187207 */ /* 0x000fe40000000000 */
[----:B------:R-:W-:Y:S02]  /*0300*/  FSETP.GT.AND P2, PT, R34, RZ, PT ;  /* 0x000000ff2200720b */ /* 0x000fe40003f44000 */
[----:B------:R-:W-:Y:S02]  /*0310*/  SEL R20, R18, RZ, P0 ;  /* 0x000000ff12147207 */ /* 0x000fe40000000000 */
[----:B------:R-:W-:-:S02]  /*0320*/  FSETP.GT.AND P3, PT, R24, RZ, PT ;  /* 0x000000ff1800720b */ /* 0x000fc40003f64000 */
[----:B------:R-:W-:Y:S02]  /*0330*/  FSETP.GT.AND P4, PT, R20, RZ, PT ;  /* 0x000000ff1400720b */ /* 0x000fe40003f84000 */
[----:B---3--:R-:W-:Y:S02]  /*0340*/  SEL R17, R4, RZ, P0 ;  /* 0x000000ff04117207 */ /* 0x008fe40000000000 */
[----:B------:R-:W-:Y:S02]  /*0350*/  SEL R5, R5, RZ, P0 ;  /* 0x000000ff05057207 */ /* 0x000fe40000000000 */
[----:B------:R-:W-:Y:S01]  /*0360*/  SEL R21, R19, RZ, P0 ;  /* 0x000000ff13157207 */ /* 0x000fe20000000000 */
[----:B------:R-:W-:Y:S01]  /*0370*/  @!P2 FMUL R34, R34, R17 ;  /* 0x000000112222a220 */ /* 0x000fe20000400000 */
[----:B------:R-:W-:Y:S02]  /*0380*/  SEL R17, R6, RZ, P0 ;  /* 0x000000ff06117207 */ /* 0x000fe40000000000 */
[----:B------:R-:W-:-:S02]  /*0390*/  CS2R R18, SRZ ;  /* 0x0000000000127805 */ /* 0x000fc4000001ff00 */
[----:B------:R-:W-:Y:S01]  /*03a0*/  FSETP.GT.AND P5, PT, R21, RZ, PT ;  /* 0x000000ff1500720b */ /* 0x000fe20003fa4000 */
[----:B------:R-:W-:Y:S01]  /*03b0*/  @!P3 FMUL R24, R24, R5 ;  /* 0x000000051818b220 */ /* 0x000fe20000400000 */
[----:B------:R-:W-:Y:S01]  /*03c0*/  ISETP.GE.AND P3, PT, R32, 0x80, PT ;  /* 0x000000802000780c */ /* 0x000fe20003f66270 */
[----:B------:R-:W-:Y:S01]  /*03d0*/  @!P4 FMUL R20, R20, R17 ;  /* 0x000000111414c220 */ /* 0x000fe20000400000 */
[----:B------:R-:W-:Y:S02]  /*03e0*/  CS2R R16, SRZ ;  /* 0x0000000000107805 */ /* 0x000fe4000001ff00 */
[----:B----4-:R-:W-:Y:S02]  /*03f0*/  SEL R37, R10, RZ, P1 ;  /* 0x000000ff0a257207 */ /* 0x010fe40000800000 */
[----:B------:R-:W-:Y:S02]  /*0400*/  ISETP.LT.AND P4, PT, R29, 0x100, !P3 ;  /* 0x000001001d00780c */ /* 0x000fe40005f81270 */
[----:B------:R-:W-:Y:S01]  /*0410*/  SEL R38, R11, RZ, P1 ;  /* 0x000000ff0b267207 */ /* 0x000fe20000800000 */
[----:B0-----:R-:W-:Y:S01]  /*0420*/  IMAD.WIDE R10, R2, 0x4, R26 ;  /* 0x00000004020a7825 */ /* 0x001fe200078e021a */
[----:B------:R-:W-:-:S02]  /*0430*/  FSETP.GT.AND P2, PT, R37, RZ, PT ;  /* 0x000000ff2500720b */ /* 0x000fc40003f44000 */
[----:B-----5:R-:W-:Y:S02]  /*0440*/  SEL R14, R14, RZ, P1 ;  /* 0x000000ff0e0e7207 */ /* 0x020fe40000800000 */
[----:B------:R-:W-:-:S05]  /*0450*/  SEL R4, R7, RZ, P0 ;  /* 0x000000ff07047207 */ /* 0x000fca0000000000 */
[----:B------:R0:W2:Y:S01]  /*0460*/  @P4 LDG.E.EL.128 R16, desc[UR6][R10.64] ;  /* 0x000000060a104981 */ /* 0x0000a2000c2e1d00 */
[----:B------:R-:W-:Y:S01]  /*0470*/  @!P5 FMUL R21, R21, R4 ;  /* 0x000000041515d220 */ /* 0x000fe20000400000 */
[----:B------:R-:W-:Y:S02]  /*0480*/  FSETP.GT.AND P5, PT, R38, RZ, PT ;  /* 0x000000ff2600720b */ /* 0x000fe40003fa4000 */
[----:B0-----:R-:W-:-:S04]  /*0490*/  SGXT R10, R22, 0x1 ;  /* 0x00000001160a781a */ /* 0x001fc80000000200 */
[C---:B------:R-:W-:Y:S02]  /*04a0*/  LEA.HI R11, R10.reuse, R31, RZ, 0x6 ;  /* 0x0000001f0a0b7211 */ /* 0x040fe400078f30ff */
[----:B------:R-:W-:-:S03]  /*04b0*/  LEA.HI R10, R10, R29, RZ, 0x6 ;  /* 0x0000001d0a0a7211 */ /* 0x000fc600078f30ff */
[----:B------:R-:W-:Y:S02]  /*04c0*/  IMAD.SHL.U32 R11, R11, 0x2, RZ ;  /* 0x000000020b0b7824 */ /* 0x000fe400078e00ff */
[----:B------:R-:W-:Y:S01]  /*04d0*/  @!P2 FMUL R37, R37, R14 ;  /* 0x0000000e2525a220 */ /* 0x000fe20000400000 */
[----:B------:R-:W-:Y:S02]  /*04e0*/  IMAD.SHL.U32 R14, R10, 0x2, RZ ;  /* 0x000000020a0e7824 */ /* 0x000fe400078e00ff */
[----:B------:R-:W-:-:S05]  /*04f0*/  LOP3.LUT R10, R11, 0xffffff80, RZ, 0xc0, !PT ;  /* 0xffffff800b0a7812 */ /* 0x000fca00078ec0ff */
[----:B------:R-:W-:Y:S02]  /*0500*/  IMAD.IADD R25, R23, 0x1, R10 ;  /* 0x0000000117197824 */ /* 0x000fe400078e020a */
[----:B------:R-:W0:Y:S01]  /*0510*/  LDC.64 R10, c[0x0][0x230] ;  /* 0x00008c00ff0a7b82 */ /* 0x000e220000000a00 */
[----:B------:R-:W-:Y:S02]  /*0520*/  SEL R15, R15, RZ, P1 ;  /* 0x000000ff0f0f7207 */ /* 0x000fe40000800000 */
[----:B------:R-:W-:Y:S02]  /*0530*/  SEL R35, R9, RZ, P1 ;  /* 0x000000ff09237207 */ /* 0x000fe40000800000 */
[----:B------:R-:W-:Y:S01]  /*0540*/  SEL R36, R8, RZ, P1 ;  /* 0x000000ff08247207 */ /* 0x000fe20000800000 */
[----:B------:R-:W-:Y:S01]  /*0550*/  @!P5 FMUL R38, R38, R15 ;  /* 0x0000000f2626d220 */ /* 0x000fe20000400000 */
[----:B------:R-:W-:Y:S02]  /*0560*/  FSETP.GT.AND P5, PT, R35, RZ, PT ;  /* 0x000000ff2300720b */ /* 0x000fe40003fa4000 */
[----:B------:R-:W-:-:S02]  /*0570*/  FSETP.GT.AND P2, PT, R36, RZ, PT ;  /* 0x000000ff2400720b */ /* 0x000fc40003f44000 */
[----:B------:R-:W-:Y:S02]  /*0580*/  LOP3.LUT R14, R14, 0xffffff80, RZ, 0xc0, !PT ;  /* 0xffffff800e0e7812 */ /* 0x000fe400078ec0ff */
[----:B------:R-:W-:Y:S02]  /*0590*/  SEL R8, R13, RZ, P1 ;  /* 0x000000ff0d087207 */ /* 0x000fe40000800000 */
[----:B------:R-:W-:Y:S01]  /*05a0*/  SEL R9, R12, RZ, P1 ;  /* 0x000000ff0c097207 */ /* 0x000fe20000800000 */
[----:B------:R-:W-:-:S04]  /*05b0*/  IMAD.IADD R15, R23, 0x1, R14 ;  /* 0x00000001170f7824 */ /* 0x000fc800078e020e */
[----:B------:R-:W-:Y:S02]  /*05c0*/  @!P5 FMUL R35, R35, R8 ;  /* 0x000000082323d220 */ /* 0x000fe40000400000 */
[----:B------:R-:W-:Y:S01]  /*05d0*/  @!P2 FMUL R36, R36, R9 ;  /* 0x000000092424a220 */ /* 0x000fe20000400000 */
[----:B------:R-:W-:Y:S01]  /*05e0*/  CS2R R8, SRZ ;  /* 0x0000000000087805 */ /* 0x000fe2000001ff00 */
[----:B0-----:R-:W-:-:S04]  /*05f0*/  IMAD.WIDE R12, R25, 0x4, R10 ;  /* 0x00000004190c7825 */ /* 0x001fc800078e020a */
[----:B------:R-:W-:Y:S01]  /*0600*/  IMAD.WIDE R14, R15, 0x4, R10 ;  /* 0x000000040f0e7825 */ /* 0x000fe200078e020a */
[----:B------:R-:W-:-:S06]  /*0610*/  CS2R R10, SRZ ;  /* 0x00000000000a7805 */ /* 0x000fcc000001ff00 */
[----:B------:R-:W3:Y:S01]  /*0620*/  @P0 LDG.E.EL.128 R8, desc[UR6][R14.64] ;  /* 0x000000060e080981 */ /* 0x000ee2000c2e1d00 */
[----:B------:R-:W-:Y:S02]  /*0630*/  CS2R R4, SRZ ;  /* 0x0000000000047805 */ /* 0x000fe4000001ff00 */
[----:B------:R-:W-:-:S06]  /*0640*/  CS2R R6, SRZ ;  /* 0x0000000000067805 */ /* 0x000fcc000001ff00 */
[----:B------:R-:W4:Y:S01]  /*0650*/  @P0 LDG.E.EL.128 R4, desc[UR6][R42.64] ;  /* 0x000000062a040981 */ /* 0x000f22000c2e1d00 */
[----:B------:R-:W-:Y:S02]  /*0660*/  IMAD.MOV.U32 R33, RZ, RZ, 0x3e800000 ;  /* 0x3e800000ff217424 */ /* 0x000fe400078e00ff */
[----:B------:R-:W-:Y:S01]  /*0670*/  IMAD.WIDE R26, R0, 0x4, R26 ;  /* 0x00000004001a7825 */ /* 0x000fe200078e021a */
[----:B---3--:R-:W-:-:S05]  /*0680*/  SEL R11, R11, RZ, P0 ;  /* 0x000000ff0b0b7207 */ /* 0x008fca0000000000 */
[----:B------:R-:W-:-:S04]  /*0690*/  FADD R11, RZ, -R11 ;  /* 0x8000000bff0b7221 */ /* 0x000fc80000000000 */
[----:B------:R-:W-:-:S05]  /*06a0*/  FMUL R11, R11, 1.4426950216293334961 ;  /* 0x3fb8aa3b0b0b7820 */ /* 0x000fca0000400000 */
[----:B------:R-:W-:-:S13]  /*06b0*/  FSETP.GEU.AND P2, PT, R11, -126, PT ;  /* 0xc2fc00000b00780b */ /* 0x000fda0003f4e000 */
[----:B------:R-:W-:-:S04]  /*06c0*/  @!P2 FMUL R11, R11, 0.5 ;  /* 0x3f0000000b0ba820 */ /* 0x000fc80000400000 */
[----:B------:R-:W0:Y:S01]  /*06d0*/  MUFU.EX2 R22, R11 ;  /* 0x0000000b00167308 */ /* 0x000e220000000800 */
[----:B------:R-:W-:Y:S01]  /*06e0*/  SEL R10, R10, RZ, P0 ;  /* 0x000000ff0a0a7207 */ /* 0x000fe20000000000 */
[----:B0-----:R-:W-:-:S04]  /*06f0*/  @!P2 FMUL R22, R22, R22 ;  /* 0x000000161616a220 */ /* 0x001fc80000400000 */
[----:B------:R-:W-:-:S05]  /*0700*/  FADD R22, R22, 1 ;  /* 0x3f80000016167421 */ /* 0x000fca0000000000 */
[----:B------:R-:W-:Y:S01]  /*0710*/  FSETP.GT.AND P2, PT, R22, 8.50705917302346158658e+37, PT ;  /* 0x7e8000001600780b */ /* 0x000fe20003f44000 */
[----:B------:R-:W-:Y:S01]  /*0720*/  FADD R10, RZ, -R10 ;  /* 0x8000000aff0a7221 */ /* 0x000fe20000000000 */
[----:B------:R-:W-:-:S03]  /*0730*/  SEL R9, R9, RZ, P0 ;  /* 0x000000ff09097207 */ /* 0x000fc60000000000 */
[----:B------:R-:W-:Y:S02]  /*0740*/  FMUL R10, R10, 1.4426950216293334961 ;  /* 0x3fb8aa3b0a0a7820 */ /* 0x000fe40000400000 */
[----:B------:R-:W-:-:S03]  /*0750*/  FADD R9, RZ, -R9 ;  /* 0x80000009ff097221 */ /* 0x000fc60000000000 */
[----:B------:R-:W-:-:S03]  /*0760*/  FSETP.GEU.AND P6, PT, R10, -126, PT ;  /* 0xc2fc00000a00780b */ /* 0x000fc60003fce000 */
[----:B------:R-:W-:Y:S01]  /*0770*/  @P2 FMUL R22, R22, 0.25 ;  /* 0x3e80000016162820 */ /* 0x000fe20000400000 */
[----:B------:R-:W-:Y:S01]  /*0780*/  FMUL R9, R9, 1.4426950216293334961 ;  /* 0x3fb8aa3b09097820 */ /* 0x000fe20000400000 */
[----:B------:R-:W-:-:S04]  /*0790*/  FSEL R15, R33, 1, P2 ;  /* 0x3f800000210f7808 */ /* 0x000fc80001000000 */
[----:B------:R-:W0:Y:S01]  /*07a0*/  MUFU.RCP R22, R22 ;  /* 0x0000001600167308 */ /* 0x000e220000001000 */
[----:B------:R-:W-:-:S03]  /*07b0*/  FSETP.GEU.AND P2, PT, R9, -126, PT ;  /* 0xc2fc00000900780b */ /* 0x000fc60003f4e000 */
[----:B------:R-:W-:Y:S01]  /*07c0*/  @!P6 FMUL R10, R10, 0.5 ;  /* 0x3f0000000a0ae820 */ /* 0x000fe20000400000 */
[----:B----4-:R-:W-:-:S03]  /*07d0*/  SEL R7, R7, RZ, P0 ;  /* 0x000000ff07077207 */ /* 0x010fc60000000000 */
[----:B------:R-:W1:Y:S01]  /*07e0*/  MUFU.EX2 R11, R10 ;  /* 0x0000000a000b7308 */ /* 0x000e620000000800 */
[----:B--2---:R-:W-:-:S05]  /*07f0*/  SEL R19, R19, RZ, P4 ;  /* 0x000000ff13137207 */ /* 0x004fca0002000000 */
[----:B------:R-:W-:Y:S01]  /*0800*/  @!P2 FMUL R9, R9, 0.5 ;  /* 0x3f0000000909a820 */ /* 0x000fe20000400000 */
[----:B0-----:R-:W-:-:S04]  /*0810*/  FMUL R14, R22, R15 ;  /* 0x0000000f160e7220 */ /* 0x001fc80000400000 */
[----:B------:R-:W-:Y:S02]  /*0820*/  @P3 FFMA R19, R14, R21, R7 ;  /* 0x000000150e133223 */ /* 0x000fe40000000007 */
[----:B------:R-:W0:Y:S01]  /*0830*/  MUFU.EX2 R7, R9 ;  /* 0x0000000900077308 */ /* 0x000e220000000800 */
[----:B-1----:R-:W-:Y:S01]  /*0840*/  @!P6 FMUL R11, R11, R11 ;  /* 0x0000000b0b0be220 */ /* 0x002fe20000400000 */
[----:B------:R-:W-:-:S03]  /*0850*/  SEL R8, R8, RZ, P0 ;  /* 0x000000ff08087207 */ /* 0x000fc60000000000 */
[----:B------:R-:W-:Y:S02]  /*0860*/  FADD R11, R11, 1 ;  /* 0x3f8000000b0b7421 */ /* 0x000fe40000000000 */
[----:B------:R-:W-:-:S03]  /*0870*/  FADD R8, RZ, -R8 ;  /* 0x80000008ff087221 */ /* 0x000fc60000000000 */
[----:B------:R-:W-:Y:S01]  /*0880*/  FSETP.GT.AND P6, PT, R11, 8.50705917302346158658e+37, PT ;  /* 0x7e8000000b00780b */ /* 0x000fe20003fc4000 */
[----:B0-----:R-:W-:-:S04]  /*0890*/  @!P2 FMUL R7, R7, R7 ;  /* 0x000000070707a220 */ /* 0x001fc80000400000 */
[----:B------:R-:W-:Y:S01]  /*08a0*/  FADD R10, R7, 1 ;  /* 0x3f800000070a7421 */ /* 0x000fe20000000000 */
[----:B------:R-:W-:-:S04]  /*08b0*/  FMUL R8, R8, 1.4426950216293334961 ;  /* 0x3fb8aa3b08087820 */ /* 0x000fc80000400000 */
[----:B------:R-:W-:-:S03]  /*08c0*/  FSETP.GT.AND P2, PT, R10, 8.50705917302346158658e+37, PT ;  /* 0x7e8000000a00780b */ /* 0x000fc60003f44000 */
[----:B------:R-:W-:Y:S01]  /*08d0*/  @P6 FMUL R11, R11, 0.25 ;  /* 0x3e8000000b0b6820 */ /* 0x000fe20000400000 */
[----:B------:R-:W-:-:S05]  /*08e0*/  FSETP.GEU.AND P5, PT, R8, -126, PT ;  /* 0xc2fc00000800780b */ /* 0x000fca0003fae000 */
[----:B------:R-:W0:Y:S04]  /*08f0*/  MUFU.RCP R11, R11 ;  /* 0x0000000b000b7308 */ /* 0x000e280000001000 */
[----:B------:R-:W-:-:S04]  /*0900*/  @P2 FMUL R10, R10, 0.25 ;  /* 0x3e8000000a0a2820 */ /* 0x000fc80000400000 */
[----:B------:R-:W-:Y:S01]  /*0910*/  @!P5 FMUL R8, R8, 0.5 ;  /* 0x3f0000000808d820 */ /* 0x000fe20000400000 */
[----:B------:R-:W1:Y:S01]  /*0920*/  MUFU.RCP R9, R10 ;  /* 0x0000000a00097308 */ /* 0x000e620000001000 */
[----:B------:R-:W-:-:S07]  /*0930*/  FSEL R14, R33, 1, P6 ;  /* 0x3f800000210e7808 */ /* 0x000fce0003000000 */
[----:B------:R2:W3:Y:S01]  /*0940*/  MUFU.EX2 R7, R8 ;  /* 0x0000000800077308 */ /* 0x0004e20000000800 */
[----:B0-----:R-:W-:Y:S01]  /*0950*/  FMUL R15, R11, R14 ;  /* 0x0000000e0b0f7220 */ /* 0x001fe20000400000 */
[----:B------:R-:W-:Y:S02]  /*0960*/  SEL R18, R18, RZ, P4 ;  /* 0x000000ff12127207 */ /* 0x000fe40002000000 */
[----:B--2---:R-:W-:Y:S02]  /*0970*/  SEL R8, R6, RZ, P0 ;  /* 0x000000ff06087207 */ /* 0x004fe40000000000 */
[----:B------:R-:W-:Y:S02]  /*0980*/  FSEL R6, R33, 1, P2 ;  /* 0x3f80000021067808 */ /* 0x000fe40001000000 */
[----:B------:R-:W-:Y:S01]  /*0990*/  ISETP.LT.AND P2, PT, R31, 0x100, !P3 ;  /* 0x000001001f00780c */ /* 0x000fe20005f41270 */
[----:B------:R-:W-:Y:S01]  /*09a0*/  @P3 FFMA R18, R15, R20, R8 ;  /* 0x000000140f123223 */ /* 0x000fe20000000008 */
[----:B------:R-:W-:Y:S01]  /*09b0*/  CS2R R20, SRZ ;  /* 0x0000000000147805 */ /* 0x000fe2000001ff00 */
[----:B-1----:R-:W-:Y:S01]  /*09c0*/  FMUL R9, R9, R6 ;  /* 0x0000000609097220 */ /* 0x002fe20000400000 */
[----:B------:R-:W-:-:S02]  /*09d0*/  CS2R R22, SRZ ;  /* 0x0000000000167805 */ /* 0x000fc4000001ff00 */
[----:B------:R-:W-:Y:S02]  /*09e0*/  SEL R6, R5, RZ, P0 ;  /* 0x000000ff05067207 */ /* 0x000fe40000000000 */
[----:B------:R-:W-:-:S03]  /*09f0*/  SEL R17, R17, RZ, P4 ;  /* 0x000000ff11117207 */ /* 0x000fc60002000000 */
[----:B------:R-:W-:Y:S01]  /*0a00*/  @P3 FFMA R17, R9, R24, R6 ;  /* 0x0000001809113223 */ /* 0x000fe20000000006 */
[----:B------:R-:W-:Y:S01]  /*0a10*/  CS2R R24, SRZ ;  /* 0x0000000000187805 */ /* 0x000fe2000001ff00 */
[----:B------:R0:W2:Y:S02]  /*0a20*/  @P2 LDG.E.EL.128 R20, desc[UR6][R26.64] ;  /* 0x000000061a142981 */ /* 0x0000a4000c2e1d00 */
[----:B0-----:R-:W-:-:S06]  /*0a30*/  CS2R R26, SRZ ;  /* 0x00000000001a7805 */ /* 0x001fcc000001ff00 */
[----:B------:R0:W4:Y:S01]  /*0a40*/  @P1 LDG.E.EL.128 R24, desc[UR6][R12.64] ;  /* 0x000000060c181981 */ /* 0x000122000c2e1d00 */
[----:B------:R-:W-:Y:S02]  /*0a50*/  CS2R R8, SRZ ;  /* 0x0000000000087805 */ /* 0x000fe4000001ff00 */
[----:B------:R-:W-:-:S06]  /*0a60*/  CS2R R10, SRZ ;  /* 0x00000000000a7805 */ /* 0x000fcc000001ff00 */
[----:B------:R-:W5:Y:S01]  /*0a70*/  @P1 LDG.E.EL.128 R8, desc[UR6][R40.64] ;  /* 0x0000000628081981 */ /* 0x000f62000c2e1d00 */
[----:B---3--:R-:W-:Y:S01]  /*0a80*/  @!P5 FMUL R7, R7, R7 ;  /* 0x000000070707d220 */ /* 0x008fe20000400000 */
[----:B0-----:R-:W0:Y:S03]  /*0a90*/  LDC.64 R12, c[0x0][0x240] ;  /* 0x00009000ff0c7b82 */ /* 0x001e260000000a00 */
[----:B------:R-:W-:-:S05]  /*0aa0*/  FADD R7, R7, 1 ;  /* 0x3f80000007077421 */ /* 0x000fca0000000000 */
[----:B------:R-:W-:-:S13]  /*0ab0*/  FSETP.GT.AND P5, PT, R7, 8.50705917302346158658e+37, PT ;  /* 0x7e8000000700780b */ /* 0x000fda0003fa4000 */
[----:B------:R-:W-:-:S04]  /*0ac0*/  @P5 FMUL R7, R7, 0.25 ;  /* 0x3e80000007075820 */ /* 0x000fc80000400000 */
[----:B------:R-:W1:Y:S01]  /*0ad0*/  MUFU.RCP R5, R7 ;  /* 0x0000000700057308 */ /* 0x000e620000001000 */
[----:B------:R-:W-:-:S05]  /*0ae0*/  FSEL R6, R33, 1, P5 ;  /* 0x3f80000021067808 */ /* 0x000fca0002800000 */
[----:B-1----:R-:W-:Y:S01]  /*0af0*/  FMUL R5, R5, R6 ;  /* 0x0000000605057220 */ /* 0x002fe20000400000 */
[----:B------:R-:W-:Y:S02]  /*0b00*/  SEL R14, R4, RZ, P0 ;  /* 0x000000ff040e7207 */ /* 0x000fe40000000000 */
[----:B------:R-:W-:-:S03]  /*0b10*/  SEL R16, R16, RZ, P4 ;  /* 0x000000ff10107207 */ /* 0x000fc60002000000 */
[----:B------:R-:W-:Y:S01]  /*0b20*/  @P3 FFMA R16, R5, R34, R14 ;  /* 0x0000002205103223 */ /* 0x000fe2000000000e */
[C---:B------:R-:W-:Y:S01]  /*0b30*/  ISETP.GE.AND P0, PT, R32.reuse, 0x100, PT ;  /* 0x000001002000780c */ /* 0x040fe20003f06270 */
[----:B0-----:R-:W-:Y:S01]  /*0b40*/  IMAD.WIDE R12, R32, 0x4, R12 ;  /* 0x00000004200c7825 */ /* 0x001fe200078e020c */
[----:B----4-:R-:W-:-:S05]  /*0b50*/  SEL R6, R27, RZ, P1 ;  /* 0x000000ff1b067207 */ /* 0x010fca0000800000 */
[----:B------:R-:W-:-:S04]  /*0b60*/  FADD R6, RZ, -R6 ;  /* 0x80000006ff067221 */ /* 0x000fc80000000000 */
[----:B------:R-:W-:-:S05]  /*0b70*/  FMUL R6, R6, 1.4426950216293334961 ;  /* 0x3fb8aa3b06067820 */ /* 0x000fca0000400000 */
[----:B------:R-:W-:-:S13]  /*0b80*/  FSETP.GEU.AND P5, PT, R6, -126, PT ;  /* 0xc2fc00000600780b */ /* 0x000fda0003fae000 */
[----:B------:R-:W-:-:S04]  /*0b90*/  @!P5 FMUL R6, R6, 0.5 ;  /* 0x3f0000000606d820 */ /* 0x000fc80000400000 */
[----:B------:R-:W0:Y:S02]  /*0ba0*/  MUFU.EX2 R7, R6 ;  /* 0x0000000600077308 */ /* 0x000e240000000800 */
[----:B0-----:R-:W-:-:S04]  /*0bb0*/  @!P5 FMUL R7, R7, R7 ;  /* 0x000000070707d220 */ /* 0x001fc80000400000 */
[----:B------:R-:W-:-:S05]  /*0bc0*/  FADD R7, R7, 1 ;  /* 0x3f80000007077421 */ /* 0x000fca0000000000 */
[----:B------:R-:W-:Y:S02]  /*0bd0*/  FSETP.GT.AND P5, PT, R7, 8.50705917302346158658e+37, PT ;  /* 0x7e8000000700780b */ /* 0x000fe40003fa4000 */
[----:B-----5:R-:W-:Y:S02]  /*0be0*/  SEL R6, R11, RZ, P1 ;  /* 0x000000ff0b067207 */ /* 0x020fe40000800000 */
[----:B------:R-:W-:-:S09]  /*0bf0*/  SEL R11, R26, RZ, P1 ;  /* 0x000000ff1a0b7207 */ /* 0x000fd20000800000 */
[----:B------:R-:W-:-:S04]  /*0c00*/  @P5 FMUL R7, R7, 0.25 ;  /* 0x3e80000007075820 */ /* 0x000fc80000400000 */
[----:B------:R-:W0:Y:S01]  /*0c10*/  MUFU.RCP R4, R7 ;  /* 0x0000000700047308 */ /* 0x000e220000001000 */
[----:B------:R-:W-:Y:S01]  /*0c20*/  FADD R11, RZ, -R11 ;  /* 0x8000000bff0b7221 */ /* 0x000fe20000000000 */
[----:B------:R-:W-:-:S03]  /*0c30*/  FSEL R5, R33, 1, P5 ;  /* 0x3f80000021057808 */ /* 0x000fc60002800000 */
[----:B------:R-:W-:Y:S01]  /*0c40*/  FMUL R11, R11, 1.4426950216293334961 ;  /* 0x3fb8aa3b0b0b7820 */ /* 0x000fe20000400000 */
[----:B--2---:R-:W-:-:S04]  /*0c50*/  SEL R23, R23, RZ, P2 ;  /* 0x000000ff17177207 */ /* 0x004fc80001000000 */
[----:B------:R-:W-:Y:S01]  /*0c60*/  FSETP.GEU.AND P4, PT, R11, -126, PT ;  /* 0xc2fc00000b00780b */ /* 0x000fe20003f8e000 */
[----:B0-----:R-:W-:-:S04]  /*0c70*/  FMUL R5, R4, R5 ;  /* 0x0000000504057220 */ /* 0x001fc80000400000 */
[----:B------:R-:W-:Y:S01]  /*0c80*/  @P3 FFMA R23, R5, R38, R6 ;  /* 0x0000002605173223 */ /* 0x000fe20000000006 */
[----:B------:R-:W-:Y:S02]  /*0c90*/  CS2R R4, SRZ ;  /* 0x0000000000047805 */ /* 0x000fe4000001ff00 */
[----:B------:R-:W-:-:S06]  /*0ca0*/  CS2R R6, SRZ ;  /* 0x0000000000067805 */ /* 0x000fcc000001ff00 */
[----:B------:R0:W2:Y:S01]  /*0cb0*/  @!P0 LDG.E.EL.128 R4, desc[UR6][R12.64] ;  /* 0x000000060c048981 */ /* 0x0000a2000c2e1d00 */
[----:B------:R-:W-:-:S04]  /*0cc0*/  @!P4 FMUL R11, R11, 0.5 ;  /* 0x3f0000000b0bc820 */ /* 0x000fc80000400000 */
[----:B------:R-:W1:Y:S02]  /*0cd0*/  MUFU.EX2 R14, R11 ;  /* 0x0000000b000e7308 */ /* 0x000e640000000800 */
[----:B-1----:R-:W-:-:S04]  /*0ce0*/  @!P4 FMUL R14, R14, R14 ;  /* 0x0000000e0e0ec220 */ /* 0x002fc80000400000 */
[----:B------:R-:W-:Y:S02]  /*0cf0*/  FADD R26, R14, 1 ;  /* 0x3f8000000e1a7421 */ /* 0x000fe40000000000 */
[----:B------:R-:W1:Y:S03]  /*0d00*/  LDC.64 R14, c[0x0][0x238] ;  /* 0x00008e00ff0e7b82 */ /* 0x000e660000000a00 */
[----:B------:R-:W-:-:S13]  /*0d10*/  FSETP.GT.AND P4, PT, R26, 8.50705917302346158658e+37, PT ;  /* 0x7e8000001a00780b */ /* 0x000fda0003f84000 */
[----:B------:R-:W-:-:S06]  /*0d20*/  @P4 FMUL R26, R26, 0.25 ;  /* 0x3e8000001a1a4820 */ /* 0x000fcc0000400000 */
[----:B------:R-:W3:Y:S01]  /*0d30*/  MUFU.RCP R26, R26 ;  /* 0x0000001a001a7308 */ /* 0x000ee20000001000 */
[----:B------:R-:W-:Y:S02]  /*0d40*/  FSEL R27, R33, 1, P4 ;  /* 0x3f800000211b7808 */ /* 0x000fe40002000000 */
[----:B0-----:R-:W-:Y:S01]  /*0d50*/  SEL R13, R10, RZ, P1 ;  /* 0x000000ff0a0d7207 */ /* 0x001fe20000800000 */
[----:B-1----:R-:W-:Y:S01]  /*0d60*/  IMAD.WIDE R10, R32, 0x4, R14 ;  /* 0x00000004200a7825 */ /* 0x002fe200078e020e */
[----:B------:R-:W-:Y:S02]  /*0d70*/  SEL R22, R22, RZ, P2 ;  /* 0x000000ff16167207 */ /* 0x000fe40001000000 */
[----:B------:R-:W-:Y:S01]  /*0d80*/  CS2R R14, SRZ ;  /* 0x00000000000e7805 */ /* 0x000fe2000001ff00 */
[----:B---3--:R-:W-:-:S04]  /*0d90*/  FMUL R12, R26, R27 ;  /* 0x0000001b1a0c7220 */ /* 0x008fc80000400000 */
[----:B------:R-:W-:Y:S01]  /*0da0*/  @P3 FFMA R22, R12, R37, R13 ;  /* 0x000000250c163223 */ /* 0x000fe2000000000d */
[----:B------:R-:W-:-:S06]  /*0db0*/  CS2R R12, SRZ ;  /* 0x00000000000c7805 */ /* 0x000fcc000001ff00 */
[----:B------:R0:W3:Y:S01]  /*0dc0*/  @!P0 LDG.E.EL.128 R12, desc[UR6][R10.64] ;  /* 0x000000060a0c8981 */ /* 0x0000e2000c2e1d00 */
[----:B------:R-:W-:-:S05]  /*0dd0*/  SEL R25, R25, RZ, P1 ;  /* 0x000000ff19197207 */ /* 0x000fca0000800000 */
[----:B------:R-:W-:-:S04]  /*0de0*/  FADD R25, RZ, -R25 ;  /* 0x80000019ff197221 */ /* 0x000fc80000000000 */
[----:B------:R-:W-:-:S05]  /*0df0*/  FMUL R25, R25, 1.4426950216293334961 ;  /* 0x3fb8aa3b19197820 */ /* 0x000fca0000400000 */
[----:B------:R-:W-:Y:S02]  /*0e00*/  FSETP.GEU.AND P4, PT, R25, -126, PT ;  /* 0xc2fc00001900780b */ /* 0x000fe40003f8e000 */
[----:B------:R-:W-:-:S05]  /*0e10*/  SEL R24, R24, RZ, P1 ;  /* 0x000000ff18187207 */ /* 0x000fca0000800000 */
[----:B------:R-:W-:-:S04]  /*0e20*/  FADD R24, RZ, -R24 ;  /* 0x80000018ff187221 */ /* 0x000fc80000000000 */
[----:B------:R-:W-:Y:S02]  /*0e30*/  FMUL R24, R24, 1.4426950216293334961 ;  /* 0x3fb8aa3b18187820 */ /* 0x000fe40000400000 */
[----:B------:R-:W-:-:S04]  /*0e40*/  @!P4 FMUL R25, R25, 0.5 ;  /* 0x3f0000001919c820 */ /* 0x000fc80000400000 */
[----:B------:R-:W1:Y:S01]  /*0e50*/  MUFU.EX2 R26, R25 ;  /* 0x00000019001a7308 */ /* 0x000e620000000800 */
[----:B------:R-:W-:-:S13]  /*0e60*/  FSETP.GEU.AND P5, PT, R24, -126, PT ;  /* 0xc2fc00001800780b */ /* 0x000fda0003fae000 */
[----:B------:R-:W-:Y:S01]  /*0e70*/  @!P5 FMUL R24, R24, 0.5 ;  /* 0x3f0000001818d820 */ /* 0x000fe20000400000 */
[----:B-1----:R-:W-:-:S03]  /*0e80*/  @!P4 FMUL R26, R26, R26 ;  /* 0x0000001a1a1ac220 */ /* 0x002fc60000400000 */
[----:B0-----:R-:W0:Y:S01]  /*0e90*/  MUFU.EX2 R10, R24 ;  /* 0x00000018000a7308 */ /* 0x001e220000000800 */
[----:B------:R-:W-:-:S05]  /*0ea0*/  FADD R26, R26, 1 ;  /* 0x3f8000001a1a7421 */ /* 0x000fca0000000000 */
[----:B------:R-:W-:Y:S01]  /*0eb0*/  FSETP.GT.AND P4, PT, R26, 8.50705917302346158658e+37, PT ;  /* 0x7e8000001a00780b */ /* 0x000fe20003f84000 */
[----:B0-----:R-:W-:-:S12]  /*0ec0*/  @!P5 FMUL R10, R10, R10 ;  /* 0x0000000a0a0ad220 */ /* 0x001fd80000400000 */
[----:B------:R-:W-:-:S06]  /*0ed0*/  @P4 FMUL R26, R26, 0.25 ;  /* 0x3e8000001a1a4820 */ /* 0x000fcc0000400000 */
[----:B------:R-:W0:Y:S01]  /*0ee0*/  MUFU.RCP R26, R26 ;  /* 0x0000001a001a7308 */ /* 0x000e220000001000 */
[----:B------:R-:W-:Y:S02]  /*0ef0*/  SEL R9, R9, RZ, P1 ;  /* 0x000000ff09097207 */ /* 0x000fe40000800000 */
[----:B------:R-:W-:Y:S02]  /*0f00*/  SEL R21, R21, RZ, P2 ;  /* 0x000000ff15157207 */ /* 0x000fe40001000000 */
[----:B------:R-:W-:Y:S01]  /*0f10*/  SEL R20, R20, RZ, P2 ;  /* 0x000000ff14147207 */ /* 0x000fe20001000000 */
[----:B--2---:R-:W-:Y:S01]  /*0f20*/  FADD R11, R4, 9.9999997473787516356e-06 ;  /* 0x3727c5ac040b7421 */ /* 0x004fe20000000000 */
[----:B------:R-:W-:-:S05]  /*0f30*/  FADD R4, R10, 1 ;  /* 0x3f8000000a047421 */ /* 0x000fca0000000000 */
[----:B------:R-:W-:Y:S01]  /*0f40*/  FSETP.GT.AND P6, PT, R4, 8.50705917302346158658e+37, PT ;  /* 0x7e8000000400780b */ /* 0x000fe20003fc4000 */
[----:B------:R-:W1:Y:S01]  /*0f50*/  MUFU.SQRT R10, R11 ;  /* 0x0000000b000a7308 */ /* 0x000e620000002000 */
[----:B------:R-:W-:Y:S01]  /*0f60*/  FADD R25, R5, 9.9999997473787516356e-06 ;  /* 0x3727c5ac05197421 */ /* 0x000fe20000000000 */
[----:B------:R-:W-:Y:S01]  /*0f70*/  FSEL R5, R33, 1, P4 ;  /* 0x3f80000021057808 */ /* 0x000fe20002000000 */
[----:B------:R-:W-:-:S04]  /*0f80*/  FADD R24, R6, 9.9999997473787516356e-06 ;  /* 0x3727c5ac06187421 */ /* 0x000fc80000000000 */
[----:B0-----:R-:W-:Y:S01]  /*0f90*/  FMUL R6, R26, R5 ;  /* 0x000000051a067220 */ /* 0x001fe20000400000 */
[----:B------:R-:W-:-:S04]  /*0fa0*/  FADD R26, R7, 9.9999997473787516356e-06 ;  /* 0x3727c5ac071a7421 */ /* 0x000fc80000000000 */
[----:B------:R-:W-:Y:S01]  /*0fb0*/  @P6 FMUL R4, R4, 0.25 ;  /* 0x3e80000004046820 */ /* 0x000fe20000400000 */
[----:B------:R-:W-:Y:S01]  /*0fc0*/  MUFU.SQRT R24, R24 ;  /* 0x0000001800187308 */ /* 0x000fe20000002000 */
[----:B-1----:R-:W-:-:S07]  /*0fd0*/  FSETP.GT.AND P4, PT, R10, 8.50705917302346158658e+37, PT ;  /* 0x7e8000000a00780b */ /* 0x002fce0003f84000 */
[----:B------:R-:W0:Y:S01]  /*0fe0*/  MUFU.RCP R4, R4 ;  /* 0x0000000400047308 */ /* 0x000e220000001000 */
[----:B------:R-:W-:-:S07]  /*0ff0*/  FSETP.GEU.AND P5, PT, R10, 1.175494350822287508e-38, PT ;  /* 0x008000000a00780b */ /* 0x000fce0003fae000 */
[----:B------:R-:W1:Y:S01]  /*1000*/  MUFU.SQRT R25, R25 ;  /* 0x0000001900197308 */ /* 0x000e620000002000 */
[----:B------:R-:W-:-:S07]  /*1010*/  FSEL R7, R33, 1, P6 ;  /* 0x3f80000021077808 */ /* 0x000fce0003000000 */
[----:B------:R-:W2:Y:S01]  /*1020*/  MUFU.SQRT R26, R26 ;  /* 0x0000001a001a7308 */ /* 0x000ea20000002000 */
[----:B------:R-:W-:Y:S01]  /*1030*/  SEL R5, R8, RZ, P1 ;  /* 0x000000ff08057207 */ /* 0x000fe20000800000 */
[----:B0-----:R-:W-:Y:S01]  /*1040*/  FMUL R4, R4, R7 ;  /* 0x0000000704047220 */ /* 0x001fe20000400000 */
[----:B------:R-:W-:Y:S01]  /*1050*/  FSETP.GT.AND P6, PT, R24, 8.50705917302346158658e+37, PT ;  /* 0x7e8000001800780b */ /* 0x000fe20003fc4000 */
[----:B------:R-:W-:Y:S01]  /*1060*/  @P4 FMUL R10, R10, 0.25 ;  /* 0x3e8000000a0a4820 */ /* 0x000fe20000400000 */
[----:B------:R-:W-:Y:S01]  /*1070*/  FSEL R27, R33, 1, P4 ;  /* 0x3f800000211b7808 */ /* 0x000fe20002000000 */
[----:B------:R-:W-:Y:S01]  /*1080*/  @P3 FFMA R21, R6, R35, R9 ;  /* 0x0000002306153223 */ /* 0x000fe20000000009 */
[----:B-1----:R-:W-:Y:S01]  /*1090*/  FSETP.GT.AND P1, PT, R25, 8.50705917302346158658e+37, PT ;  /* 0x7e8000001900780b */ /* 0x002fe20003f24000 */
[----:B------:R-:W-:Y:S01]  /*10a0*/  @P3 FFMA R20, R4, R36, R5 ;  /* 0x0000002404143223 */ /* 0x000fe20000000005 */
[----:B------:R-:W-:Y:S01]  /*10b0*/  FSETP.GEU.AND P3, PT, R24, 1.175494350822287508e-38, PT ;  /* 0x008000001800780b */ /* 0x000fe20003f6e000 */
[----:B------:R-:W-:Y:S01]  /*10c0*/  @!P5 FMUL R10, R10, 16777216 ;  /* 0x4b8000000a0ad820 */ /* 0x000fe20000400000 */
[----:B------:R-:W-:Y:S01]  /*10d0*/  @!P5 FMUL R27, R27, 16777216 ;  /* 0x4b8000001b1bd820 */ /* 0x000fe20000400000 */
[----:B------:R-:W-:Y:S01]  /*10e0*/  FSETP.GEU.AND P2, PT, R25, 1.175494350822287508e-38, PT ;  /* 0x008000001900780b */ /* 0x000fe20003f4e000 */
[----:B------:R-:W0:Y:S01]  /*10f0*/  LDC.64 R8, c[0x0][0x248] ;  /* 0x00009200ff087b82 */ /* 0x000e220000000a00 */
[----:B--2---:R-:W-:-:S02]  /*1100*/  FSETP.GT.AND P4, PT, R26, 8.50705917302346158658e+37, PT ;  /* 0x7e8000001a00780b */ /* 0x004fc40003f84000 */
[----:B------:R-:W-:Y:S01]  /*1110*/  FSETP.GEU.AND P5, PT, R26, 1.175494350822287508e-38, PT ;  /* 0x008000001a00780b */ /* 0x000fe20003fae000 */
[----:B------:R-:W-:Y:S01]  /*1120*/  @P6 FMUL R24, R24, 0.25 ;  /* 0x3e80000018186820 */ /* 0x000fe20000400000 */
[----:B------:R1:W2:Y:S02]  /*1130*/  MUFU.RCP R34, R10 ;  /* 0x0000000a00227308 */ /* 0x0002a40000001000 */
[----:B------:R-:W-:Y:S02]  /*1140*/  @P1 FMUL R25, R25, 0.25 ;  /* 0x3e80000019191820 */ /* 0x000fe40000400000 */
[----:B------:R-:W-:-:S05]  /*1150*/  @!P3 FMUL R24, R24, 16777216 ;  /* 0x4b8000001818b820 */ /* 0x000fca0000400000 */
[----:B------:R-:W-:Y:S01]  /*1160*/  @P4 FMUL R26, R26, 0.25 ;  /* 0x3e8000001a1a4820 */ /* 0x000fe20000400000 */
[----:B-1----:R-:W1:Y:S01]  /*1170*/  LDC.64 R10, c[0x0][0x250] ;  /* 0x00009400ff0a7b82 */ /* 0x002e620000000a00 */
[----:B------:R-:W-:Y:S02]  /*1180*/  @!P2 FMUL R25, R25, 16777216 ;  /* 0x4b8000001919a820 */ /* 0x000fe40000400000 */
[----:B------:R-:W-:Y:S01]  /*1190*/  @!P5 FMUL R26, R26, 16777216 ;  /* 0x4b8000001a1ad820 */ /* 0x000fe20000400000 */
[----:B------:R-:W4:Y:S01]  /*11a0*/  MUFU.RCP R24, R24 ;  /* 0x0000001800187308 */ /* 0x000f220000001000 */
[----:B------:R-:W-:Y:S02]  /*11b0*/  FSEL R35, R33, 1, P6 ;  /* 0x3f80000021237808 */ /* 0x000fe40003000000 */
[----:B------:R-:W-:Y:S02]  /*11c0*/  CS2R R4, SRZ ;  /* 0x0000000000047805 */ /* 0x000fe4000001ff00 */
[----:B------:R-:W-:-:S03]  /*11d0*/  CS2R R6, SRZ ;  /* 0x0000000000067805 */ /* 0x000fc6000001ff00 */
[----:B------:R-:W5:Y:S01]  /*11e0*/  MUFU.RCP R25, R25 ;  /* 0x0000001900197308 */ /* 0x000f620000001000 */
[----:B0-----:R-:W-:Y:S01]  /*11f0*/  IMAD.WIDE R8, R32, 0x4, R8 ;  /* 0x0000000420087825 */ /* 0x001fe200078e0208 */
[----:B------:R-:W-:-:S06]  /*1200*/  FSEL R36, R33, 1, P1 ;  /* 0x3f80000021247808 */ /* 0x000fcc0000800000 */
[----:B------:R-:W0:Y:S01]  /*1210*/  MUFU.RCP R26, R26 ;  /* 0x0000001a001a7308 */ /* 0x000e220000001000 */
[----:B------:R-:W-:Y:S01]  /*1220*/  FSEL R37, R33, 1, P4 ;  /* 0x3f80000021257808 */ /* 0x000fe20002000000 */
[----:B------:R-:W-:Y:S01]  /*1230*/  @!P3 FMUL R35, R35, 16777216 ;  /* 0x4b8000002323b820 */ /* 0x000fe20000400000 */
[----:B------:R1:W5:Y:S01]  /*1240*/  @!P0 LDG.E.EL.128 R4, desc[UR6][R8.64] ;  /* 0x0000000608048981 */ /* 0x000362000c2e1d00 */
[----:B------:R-:W-:Y:S01]  /*1250*/  @!P2 FMUL R36, R36, 16777216 ;  /* 0x4b8000002424a820 */ /* 0x000fe20000400000 */
[----:B--2---:R-:W-:Y:S01]  /*1260*/  FMUL R34, R34, R27 ;  /* 0x0000001b22227220 */ /* 0x004fe20000400000 */
[----:B------:R-:W-:Y:S01]  /*1270*/  @!P5 FMUL R37, R37, 16777216 ;  /* 0x4b8000002525d820 */ /* 0x000fe20000400000 */
[----:B----4-:R-:W-:Y:S01]  /*1280*/  FMUL R33, R24, R35 ;  /* 0x0000002318217220 */ /* 0x010fe20000400000 */
[--C-:B---3--:R-:W-:Y:S01]  /*1290*/  FADD R35, R16, -R12.reuse ;  /* 0x8000000c10237221 */ /* 0x108fe20000000000 */
[----:B-----5:R-:W-:Y:S01]  /*12a0*/  FMUL R27, R25, R36 ;  /* 0x00000024191b7220 */ /* 0x020fe20000400000 */
[----:B-1----:R-:W-:Y:S01]  /*12b0*/  FADD R9, R20, -R12 ;  /* 0x8000000c14097221 */ /* 0x002fe20000000000 */
[----:B------:R-:W-:-:S04]  /*12c0*/  IMAD.WIDE R24, R32, 0x4, R10 ;  /* 0x0000000420187825 */ /* 0x000fc800078e020a */
[----:B0-----:R-:W-:Y:S01]  /*12d0*/  FMUL R12, R26, R37 ;  /* 0x000000251a0c7220 */ /* 0x001fe20000400000 */
[----:B------:R-:W-:Y:S01]  /*12e0*/  CS2R R10, SRZ ;  /* 0x00000000000a7805 */ /* 0x000fe2000001ff00 */
[----:B------:R-:W-:Y:S01]  /*12f0*/  FMUL R37, R34, R9 ;  /* 0x0000000922257220 */ /* 0x000fe20000400000 */
[----:B------:R-:W-:-:S06]  /*1300*/  CS2R R8, SRZ ;  /* 0x0000000000087805 */ /* 0x000fcc000001ff00 */
[----:B------:R0:W2:Y:S01]  /*1310*/  @!P0 LDG.E.EL.128 R8, desc[UR6][R24.64] ;  /* 0x0000000618088981 */ /* 0x0000a2000c2e1d00 */
[----:B------:R-:W-:Y:S01]  /*1320*/  FMUL R35, R34, R35 ;  /* 0x0000002322237220 */ /* 0x000fe20000400000 */
[--C-:B------:R-:W-:Y:S01]  /*1330*/  FADD R26, R21, -R13.reuse ;  /* 0x8000000d151a7221 */ /* 0x100fe20000000000 */
[----:B------:R-:W-:-:S03]  /*1340*/  FADD R34, R17, -R13 ;  /* 0x8000000d11227221 */ /* 0x000fc60000000000 */
[C---:B------:R-:W-:Y:S01]  /*1350*/  FMUL R36, R27.reuse, R26 ;  /* 0x0000001a1b247220 */ /* 0x040fe20000400000 */
[----:B------:R-:W-:Y:S02]  /*1360*/  FMUL R34, R27, R34 ;  /* 0x000000221b227220 */ /* 0x000fe40000400000 */
[----:B------:R-:W1:Y:S01]  /*1370*/  LDC.64 R26, c[0x0][0x258] ;  /* 0x00009600ff1a7b82 */ /* 0x000e620000000a00 */
[----:B0-----:R-:W-:-:S07]  /*1380*/  CS2R R24, SRZ ;  /* 0x0000000000187805 */ /* 0x001fce000001ff00 */
[----:B------:R-:W0:Y:S01]  /*1390*/  S2UR UR5, SR_CgaCtaId ;  /* 0x00000000000579c3 */ /* 0x000e220000008800 */
[----:B------:R-:W-:Y:S01]  /*13a0*/  ISETP.LT.AND P1, PT, R31, 0x100, !P0 ;  /* 0x000001001f00780c */ /* 0x000fe20004721270 */
[-CC-:B--2---:R-:W-:Y:S01]  /*13b0*/  FFMA R13, R37, R4.reuse, R8.reuse ;  /* 0x00000004250d7223 */ /* 0x184fe20000000008 */
[----:B------:R-:W-:Y:S01]  /*13c0*/  FFMA R35, R35, R4, R8 ;  /* 0x0000000423237223 */ /* 0x000fe20000000008 */
[-CC-:B------:R-:W-:Y:S01]  /*13d0*/  FFMA R8, R36, R5.reuse, R9.reuse ;  /* 0x0000000524087223 */ /* 0x180fe20000000009 */
[----:B------:R-:W-:Y:S01]  /*13e0*/  FFMA R34, R34, R5, R9 ;  /* 0x0000000522227223 */ /* 0x000fe20000000009 */
[----:B-1----:R-:W-:Y:S01]  /*13f0*/  IMAD.WIDE R4, R32, 0x4, R26 ;  /* 0x0000000420047825 */ /* 0x002fe200078e021a */
[----:B------:R-:W-:-:S06]  /*1400*/  CS2R R26, SRZ ;  /* 0x00000000001a7805 */ /* 0x000fcc000001ff00 */
[----:B------:R1:W2:Y:S01]  /*1410*/  @!P0 LDG.E.EL.128 R24, desc[UR6][R4.64] ;  /* 0x0000000604188981 */ /* 0x0002a2000c2e1d00 */
[----:B------:R-:W3:Y:S01]  /*1420*/  S2R R9, SR_TID.X ;  /* 0x0000000000097919 */ /* 0x000ee20000002100 */
[----:B------:R-:W-:Y:S02]  /*1430*/  IMAD R31, R31, 0x80, R0 ;  /* 0x000000801f1f7824 */ /* 0x000fe400078e0200 */
[--C-:B------:R-:W-:Y:S01]  /*1440*/  FADD R0, R22, -R14.reuse ;  /* 0x8000000e16007221 */ /* 0x100fe20000000000 */
[----:B------:R-:W-:-:S03]  /*1450*/  FADD R14, R18, -R14 ;  /* 0x8000000e120e7221 */ /* 0x000fc60000000000 */
[C---:B------:R-:W-:Y:S01]  /*1460*/  FMUL R41, R33.reuse, R0 ;  /* 0x0000000021297220 */ /* 0x040fe20000400000 */
[----:B------:R-:W-:Y:S01]  /*1470*/  FMUL R39, R33, R14 ;  /* 0x0000000e21277220 */ /* 0x000fe20000400000 */
[--C-:B-1----:R-:W-:Y:S01]  /*1480*/  FADD R5, R23, -R15.reuse ;  /* 0x8000000f17057221 */ /* 0x102fe20000000000 */
[----:B------:R-:W-:Y:S01]  /*1490*/  FADD R37, R19, -R15 ;  /* 0x8000000f13257221 */ /* 0x000fe20000000000 */
[-CC-:B------:R-:W-:Y:S01]  /*14a0*/  FFMA R33, R41, R6.reuse, R10.reuse ;  /* 0x0000000629217223 */ /* 0x180fe2000000000a */
[----:B------:R-:W-:Y:S01]  /*14b0*/  FFMA R15, R39, R6, R10 ;  /* 0x00000006270f7223 */ /* 0x000fe2000000000a */
[----:B------:R-:W-:Y:S01]  /*14c0*/  UMOV UR4, 0x400 ;  /* 0x0000040000047882 */ /* 0x000fe20000000000 */
[C---:B------:R-:W-:Y:S01]  /*14d0*/  ISETP.LT.AND P0, PT, R29.reuse, 0x100, !P0 ;  /* 0x000001001d00780c */ /* 0x040fe20004701270 */
[C---:B------:R-:W-:Y:S01]  /*14e0*/  FMUL R6, R12.reuse, R5 ;  /* 0x000000050c067220 */ /* 0x040fe20000400000 */
[----:B------:R-:W-:Y:S01]  /*14f0*/  IMAD R29, R29, 0x80, R2 ;  /* 0x000000801d1d7824 */ /* 0x000fe200078e0202 */
[----:B0-----:R-:W-:Y:S01]  /*1500*/  UPRMT UR4, UR5, 0x654, UR4 ;  /* 0x0000065405047896 */ /* 0x001fe20008000004 */
[----:B------:R-:W-:Y:S01]  /*1510*/  FSETP.GT.AND P2, PT, R35, RZ, PT ;  /* 0x000000ff2300720b */ /* 0x000fe20003f44000 */
[----:B------:R-:W-:Y:S01]  /*1520*/  FMUL R2, R12, R37 ;  /* 0x000000250c027220 */ /* 0x000fe20000400000 */
[----:B------:R-:W-:Y:S01]  /*1530*/  FSETP.GT.AND P3, PT, R13, RZ, PT ;  /* 0x000000ff0d00720b */ /* 0x000fe20003f64000 */
[-CC-:B------:R-:W-:Y:S01]  /*1540*/  FFMA R6, R6, R7.reuse, R11.reuse ;  /* 0x0000000706067223 */ /* 0x180fe2000000000b */
[----:B------:R-:W-:Y:S01]  /*1550*/  FSETP.GT.AND P6, PT, R8, RZ, PT ;  /* 0x000000ff0800720b */ /* 0x000fe20003fc4000 */
[----:B------:R-:W-:Y:S01]  /*1560*/  FFMA R2, R2, R7, R11 ;  /* 0x0000000702027223 */ /* 0x000fe2000000000b */
[----:B---3--:R-:W-:Y:S01]  /*1570*/  SHF.R.U32.HI R4, RZ, 0x3, R9 ;  /* 0x00000003ff047819 */ /* 0x008fe20000011609 */
[----:B------:R-:W-:-:S03]  /*1580*/  IMAD.SHL.U32 R0, R9, 0x80, RZ ;  /* 0x0000008009007824 */ /* 0x000fc600078e00ff */
[----:B------:R-:W-:Y:S02]  /*1590*/  SGXT.U32 R5, R4, 0x4 ;  /* 0x000000040405781a */ /* 0x000fe40000000000 */
[----:B------:R-:W-:-:S04]  /*15a0*/  LOP3.LUT R4, R0, 0x380, RZ, 0xc0, !PT ;  /* 0x0000038000047812 */ /* 0x000fc800078ec0ff */
[C---:B------:R-:W-:Y:S02]  /*15b0*/  LOP3.LUT R0, R4.reuse, R5, RZ, 0xfc, !PT ;  /* 0x0000000504007212 */ /* 0x040fe400078efcff */
[C---:B------:R-:W-:Y:S02]  /*15c0*/  LEA.HI R7, R4.reuse, UR4, RZ, 0x1f ;  /* 0x0000000404077c11 */ /* 0x040fe4000f8ff8ff */
[C---:B------:R-:W-:Y:S02]  /*15d0*/  LOP3.LUT R10, R4.reuse, 0x20, RZ, 0xfc, !PT ;  /* 0x00000020040a7812 */ /* 0x040fe400078efcff */
[C---:B------:R-:W-:Y:S02]  /*15e0*/  LOP3.LUT R12, R4.reuse, 0x40, RZ, 0xfc, !PT ;  /* 0x00000040040c7812 */ /* 0x040fe400078efcff */
[----:B------:R-:W-:Y:S02]  /*15f0*/  LOP3.LUT R14, R4, 0x60, RZ, 0xfc, !PT ;  /* 0x00000060040e7812 */ /* 0x000fe400078efcff */
[----:B------:R-:W0:Y:S01]  /*1600*/  LDC.64 R4, c[0x0][0x260] ;  /* 0x00009800ff047b82 */ /* 0x000e220000000a00 */
[----:B------:R-:W-:-:S02]  /*1610*/  FSETP.GT.AND P4, PT, R33, RZ, PT ;  /* 0x000000ff2100720b */ /* 0x000fc40003f84000 */
[----:B------:R-:W-:Y:S02]  /*1620*/  FSETP.GT.AND P5, PT, R34, RZ, PT ;  /* 0x000000ff2200720b */ /* 0x000fe40003fa4000 */
[----:B------:R-:W-:Y:S02]  /*1630*/  LEA.HI R11, R10, UR4, RZ, 0x1f ;  /* 0x000000040a0b7c11 */ /* 0x000fe4000f8ff8ff */
[----:B------:R-:W-:Y:S02]  /*1640*/  LEA.HI R37, R12, UR4, RZ, 0x1f ;  /* 0x000000040c257c11 */ /* 0x000fe4000f8ff8ff */
[----:B------:R-:W-:Y:S01]  /*1650*/  LEA.HI R39, R14, UR4, RZ, 0x1f ;  /* 0x000000040e277c11 */ /* 0x000fe2000f8ff8ff */
[C---:B------:R-:W-:Y:S02]  /*1660*/  IMAD R12, R0.reuse, 0x4, R7 ;  /* 0x00000004000c7824 */ /* 0x040fe400078e0207 */
[C---:B------:R-:W-:Y:S02]  /*1670*/  IMAD R7, R0.reuse, 0x4, R11 ;  /* 0x0000000400077824 */ /* 0x040fe400078e020b */
[----:B------:R-:W-:-:S02]  /*1680*/  IMAD R10, R0, 0x4, R37 ;  /* 0x00000004000a7824 */ /* 0x000fc400078e0225 */
[----:B------:R-:W-:Y:S02]  /*1690*/  IMAD R11, R0, 0x4, R39 ;  /* 0x00000004000b7824 */ /* 0x000fe400078e0227 */
[C---:B------:R-:W-:Y:S02]  /*16a0*/  IMAD.SHL.U32 R0, R9.reuse, 0x2, RZ ;  /* 0x0000000209007824 */ /* 0x040fe400078e00ff */
[----:B------:R-:W-:-:S03]  /*16b0*/  IMAD.SHL.U32 R14, R9, 0x4, RZ ;  /* 0x00000004090e7824 */ /* 0x000fc600078e00ff */
[----:B------:R-:W-:Y:S02]  /*16c0*/  LOP3.LUT R9, R0, 0xf0, RZ, 0xc0, !PT ;  /* 0x000000f000097812 */ /* 0x000fe400078ec0ff */
[----:B------:R-:W-:-:S03]  /*16d0*/  LOP3.LUT R0, R14, 0x1fc, RZ, 0xc0, !PT ;  /* 0x000001fc0e007812 */ /* 0x000fc600078ec0ff */
[----:B------:R-:W-:Y:S02]  /*16e0*/  VIADD R9, R9, UR4 ;  /* 0x0000000409097c36 */ /* 0x000fe40008000000 */
[-C--:B--2---:R-:W-:Y:S01]  /*16f0*/  @!P2 FMUL R35, R35, R24.reuse ;  /* 0x000000182323a220 */ /* 0x084fe20000400000 */
[----:B------:R-:W-:Y:S01]  /*1700*/  FSETP.GT.AND P2, PT, R6, RZ, PT ;  /* 0x000000ff0600720b */ /* 0x000fe20003f44000 */
[----:B------:R-:W-:Y:S01]  /*1710*/  @!P3 FMUL R13, R13, R24 ;  /* 0x000000180d0db220 */ /* 0x000fe20000400000 */
[-C--:B------:R-:W-:Y:S01]  /*1720*/  @!P6 FMUL R8, R8, R25.reuse ;  /* 0x000000190808e220 */ /* 0x080fe20000400000 */
[----:B------:R-:W-:Y:S02]  /*1730*/  FSETP.GT.AND P3, PT, R15, RZ, PT ;  /* 0x000000ff0f00720b */ /* 0x000fe40003f64000 */
[----:B------:R-:W-:Y:S01]  /*1740*/  FSETP.GT.AND P6, PT, R2, RZ, PT ;  /* 0x000000ff0200720b */ /* 0x000fe20003fc4000 */
[----:B------:R-:W-:Y:S01]  /*1750*/  @!P4 FMUL R33, R33, R26 ;  /* 0x0000001a2121c220 */ /* 0x000fe20000400000 */
[----:B------:R-:W-:Y:S01]  /*1760*/  @!P5 FMUL R34, R34, R25 ;  /* 0x000000192222d220 */ /* 0x000fe20000400000 */
[----:B------:R1:W-:Y:S01]  /*1770*/  STS [R12], R13 ;  /* 0x0000000d0c007388 */ /* 0x0003e20000000800 */
[----:B0-----:R-:W-:-:S04]  /*1780*/  IMAD.WIDE R24, R31, 0x4, R4 ;  /* 0x000000041f187825 */ /* 0x001fc800078e0204 */
[-C--:B------:R-:W-:Y:S01]  /*1790*/  @!P2 FMUL R6, R6, R27.reuse ;  /* 0x0000001b0606a220 */ /* 0x080fe20000400000 */
[----:B------:R0:W-:Y:S02]  /*17a0*/  STS [R7+0x80], R8 ;  /* 0x0000800807007388 */ /* 0x0001e40000000800 */
[----:B------:R-:W-:Y:S02]  /*17b0*/  @!P3 FMUL R15, R15, R26 ;  /* 0x0000001a0f0fb220 */ /* 0x000fe40000400000 */
[----:B------:R-:W-:Y:S01]  /*17c0*/  @!P6 FMUL R2, R2, R27 ;  /* 0x0000001b0202e220 */ /* 0x000fe20000400000 */
[----:B------:R-:W-:Y:S01]  /*17d0*/  STS [R10+0x100], R33 ;  /* 0x000100210a007388 */ /* 0x000fe20000000800 */
[----:B------:R-:W-:-:S03]  /*17e0*/  IMAD.WIDE R26, R29, 0x4, R4 ;  /* 0x000000041d1a7825 */ /* 0x000fc600078e0204 */
[----:B------:R-:W-:Y:S04]  /*17f0*/  STS [R11+0x180], R6 ;  /* 0x000180060b007388 */ /* 0x000fe80000000800 */
[----:B------:R2:W-:Y:S04]  /*1800*/  STS [R12+0x40], R35 ;  /* 0x000040230c007388 */ /* 0x0005e80000000800 */
[----:B------:R-:W-:Y:S04]  /*1810*/  STS [R7+0xc0], R34 ;  /* 0x0000c02207007388 */ /* 0x000fe80000000800 */
[----:B------:R-:W-:Y:S04]  /*1820*/  STS [R10+0x140], R15 ;  /* 0x0001400f0a007388 */ /* 0x000fe80000000800 */
[----:B------:R-:W-:Y:S04]  /*1830*/  @P1 STG.E.128 desc[UR6][R24.64], R20 ;  /* 0x0000001418001986 */ /* 0x000fe8000c101d06 */
[----:B------:R3:W-:Y:S04]  /*1840*/  STS [R11+0x1c0], R2 ;  /* 0x0001c0020b007388 */ /* 0x0007e80000000800 */
[----:B------:R-:W-:Y:S01]  /*1850*/  @P0 STG.E.128 desc[UR6][R26.64], R16 ;  /* 0x000000101a000986 */ /* 0x000fe2000c101d06 */
[----:B------:R-:W-:Y:S01]  /*1860*/  IMAD R4, R0, 0x4, R9 ;  /* 0x0000000400047824 */ /* 0x000fe200078e0209 */
[----:B-1----:R-:W-:Y:S01]  /*1870*/  SHF.R.S32.HI R13, RZ, 0x1f, R30 ;  /* 0x0000001fff0d7819 */ /* 0x002fe2000001141e */
[----:B0-----:R-:W0:Y:S08]  /*1880*/  LDC.64 R8, c[0x0][0x268] ;  /* 0x00009a00ff087b82 */ /* 0x001e300000000a00 */
[----:B------:R-:W-:Y:S01]  /*1890*/  BAR.SYNC.DEFER_BLOCKING 0x0 ;  /* 0x0000000000007b1d */ /* 0x000fe20000010000 */
[----:B------:R-:W-:-:S05]  /*18a0*/  LEA.HI R13, R13, R30, RZ, 0x6 ;  /* 0x0000001e0d0d7211 */ /* 0x000fca00078f30ff */
[C---:B--2---:R-:W-:Y:S01]  /*18b0*/  IMAD.SHL.U32 R12, R13.reuse, 0x100, RZ ;  /* 0x000001000d0c7824 */ /* 0x044fe200078e00ff */
[----:B------:R-:W1:Y:S01]  /*18c0*/  LDS.128 R4, [R4] ;  /* 0x0000000004047984 */ /* 0x000e620000000c00 */
[----:B------:R-:W-:-:S03]  /*18d0*/  LOP3.LUT R13, R13, 0xffffffc0, RZ, 0xc0, !PT ;  /* 0xffffffc00d0d7812 */ /* 0x000fc600078ec0ff */
[----:B---3--:R-:W-:Y:S02]  /*18e0*/  LOP3.LUT R11, R12, 0xffffc000, RZ, 0xc0, !PT ;  /* 0xffffc0000c0b7812 */ /* 0x008fe400078ec0ff */
[----:B------:R-:W-:Y:S02]  /*18f0*/  ISETP.GE.AND P0, PT, R30, 0x100, PT ;  /* 0x000001001e00780c */ /* 0x000fe40003f06270 */
[----:B------:R-:W-:Y:S02]  /*1900*/  LOP3.LUT R2, R3, R28, RZ, 0xfc, !PT ;  /* 0x0000001c03027212 */ /* 0x000fe400078efcff */
[----:B------:R-:W-:Y:S02]  /*1910*/  LOP3.LUT R28, R3, 0x10, R28, 0xfe, !PT ;  /* 0x00000010031c7812 */ /* 0x000fe400078efe1c */
[----:B------:R-:W-:Y:S02]  /*1920*/  LOP3.LUT R10, R0, 0x200, RZ, 0xfc, !PT ;  /* 0x00000200000a7812 */ /* 0x000fe400078efcff */
[----:B------:R-:W-:-:S02]  /*1930*/  IADD3 R11, R11, R30, -R13 ;  /* 0x0000001e0b0b7210 */ /* 0x000fc40007ffe80d */
[----:B------:R-:W-:Y:S02]  /*1940*/  ISETP.LT.AND P1, PT, R2, 0x100, !P0 ;  /* 0x000001000200780c */ /* 0x000fe40004721270 */
[----:B------:R-:W-:Y:S01]  /*1950*/  ISETP.LT.AND P0, PT, R28, 0x100, !P0 ;  /* 0x000001001c00780c */ /* 0x000fe20004701270 */
[----:B------:R-:W-:Y:S01]  /*1960*/  IMAD R3, R2, 0x40, R11 ;  /* 0x0000004002037824 */ /* 0x000fe200078e020b */
[----:B------:R-:W-:-:S03]  /*1970*/  SHF.R.U32.HI R10, RZ, 0x1, R10 ;  /* 0x00000001ff0a7819 */ /* 0x000fc6000001160a */
[----:B0-----:R-:W-:Y:S01]  /*1980*/  IMAD.WIDE R2, R3, 0x4, R8 ;  /* 0x0000000403027825 */ /* 0x001fe200078e0208 */
[----:B------:R-:W-:-:S05]  /*1990*/  LOP3.LUT R10, R10, 0x1f0, RZ, 0xc0, !PT ;  /* 0x000001f00a0a7812 */ /* 0x000fca00078ec0ff */
[----:B------:R-:W-:-:S04]  /*19a0*/  VIADD R13, R10, UR4 ;  /* 0x000000040a0d7c36 */ /* 0x000fc80008000000 */
[----:B------:R-:W-:Y:S01]  /*19b0*/  IMAD R13, R0, 0x4, R13 ;  /* 0x00000004000d7824 */ /* 0x000fe200078e020d */
[----:B-1----:R0:W-:Y:S02]  /*19c0*/  @P1 STG.E.128 desc[UR6][R2.64], R4 ;  /* 0x0000000402001986 */ /* 0x0021e4000c101d06 */
[----:B0-----:R-:W-:Y:S05]  /*19d0*/  @!P0 EXIT ;  /* 0x000000000000894d */ /* 0x001fea0003800000 */
[----:B------:R-:W0:Y:S01]  /*19e0*/  LDS.128 R12, [R13+0x800] ;  /* 0x000800000d0c7984 */ /* 0x000e220000000c00 */
[----:B------:R-:W-:-:S04]  /*19f0*/  IMAD R11, R28, 0x40, R11 ;  /* 0x000000401c0b7824 */ /* 0x000fc800078e020b */
[----:B------:R-:W-:-:S05]  /*1a00*/  IMAD.WIDE R8, R11, 0x4, R8 ;  /* 0x000000040b087825 */ /* 0x000fca00078e0208 */
[----:B0-----:R-:W-:Y:S01]  /*1a10*/  STG.E.128 desc[UR6][R8.64], R12 ;  /* 0x0000000c08007986 */ /* 0x001fe2000c101d06 */
[----:B------:R-:W-:Y:S05]  /*1a20*/  EXIT ;  /* 0x000000000000794d */ /* 0x000fea0003800000 */
.L_x_0:
[----:B------:R-:W-:-:S00]  /*1a30*/  BRA `(.L_x_0) ;  /* 0xfffffffc00fc7947 */ /* 0x000fc0000383ffff */
[----:B------:R-:W-:-:S00]  /*1a40*/  NOP ;  /* 0x0000000000007918 */ /* 0x000fc00000000000 */
        /* <DEDUP_REMOVED lines=11> */
.L_x_1:


//--------------------- .nv.global.init           --------------------------
	.section	.nv.global.init,"aw",@progbits
.nv.global.init:
	.type		_$_str,@object
	.size		_$_str,(_$_str_$_2 - _$_str)
_$_str:
        /*0000*/ 	.byte	0x5f, 0x5f, 0x43, 0x55, 0x44, 0x41, 0x5f, 0x46, 0x54, 0x5a, 0x00
	.type		_$_str_$_2,@object
	.size		_$_str_$_2,(.L_1 - _$_str_$_2)
_$_str_$_2:
        /*000b*/ 	.byte	0x5f, 0x5f, 0x43, 0x55, 0x44, 0x41, 0x5f, 0x50, 0x52, 0x45, 0x43, 0x5f, 0x53, 0x51, 0x52, 0x54
        /*001b*/ 	.byte	0x00
.L_1:


//--------------------- .nv.shared.triton_poi_fused__native_batch_norm_legit_no_training__prelu_kernel_cat_32 --------------------------
	.section	.nv.shared.triton_poi_fused__native_batch_norm_legit_no_training__prelu_kernel_cat_32,"aw",@nobits
	.sectionflags	@""
	.align	16
	.zero		1024


//--------------------- .nv.constant0.triton_poi_fused__native_batch_norm_legit_no_training__prelu_kernel_cat_32 --------------------------
	.section	.nv.constant0.triton_poi_fused__native_batch_norm_legit_no_training__prelu_kernel_cat_32,"a",@progbits
	.sectionflags	@""
	.align	4
.nv.constant0.triton_poi_fused__native_batch_norm_legit_no_training__prelu_kernel_cat_32:
	.zero		632
